	.headerflags	@"EF_CUDA_TEXMODE_UNIFIED EF_CUDA_64BIT_ADDRESS EF_CUDA_ACCELERATORS EF_CUDA_SM90 EF_CUDA_VIRTUAL_SM(EF_CUDA_SM90)"
	.elftype	@"ET_EXEC"


//--------------------- .nv.info                  --------------------------
	.section	.nv.info,"",@"SHT_CUDA_INFO"
	.align	4


	//----- nvinfo : EIATTR_REGCOUNT
	.align		4
        /*0000*/ 	.byte	0x04, 0x2f
        /*0002*/ 	.short	(.L_1 - .L_0)
	.align		4
.L_0:
        /*0004*/ 	.word	index@(triton_poi_fused_threshold_backward_4)
        /*0008*/ 	.word	0x0000001b


	//----- nvinfo : EIATTR_MIN_STACK_SIZE
	.align		4
.L_1:
        /*000c*/ 	.byte	0x04, 0x12
        /*000e*/ 	.short	(.L_3 - .L_2)
	.align		4
.L_2:
        /*0010*/ 	.word	index@(triton_poi_fused_threshold_backward_4)
        /*0014*/ 	.word	0x00000000


	//----- nvinfo : EIATTR_FRAME_SIZE
	.align		4
.L_3:
        /*0018*/ 	.byte	0x04, 0x11
        /*001a*/ 	.short	(.L_5 - .L_4)
	.align		4
.L_4:
        /*001c*/ 	.word	index@(triton_poi_fused_threshold_backward_4)
        /*0020*/ 	.word	0x00000000


	//----- nvinfo : EIATTR_MIN_STACK_SIZE
	.align		4
.L_5:
        /*0024*/ 	.byte	0x04, 0x12
        /*0026*/ 	.short	(.L_7 - .L_6)
	.align		4
.L_6:
        /*0028*/ 	.word	index@(triton_poi_fused_threshold_backward_4)
        /*002c*/ 	.word	0x00000000
.L_7:


//--------------------- .nv.info.triton_poi_fused_threshold_backward_4 --------------------------
	.section	.nv.info.triton_poi_fused_threshold_backward_4,"",@"SHT_CUDA_INFO"
	.sectionflags	@""
	.align	4


	//----- nvinfo : EIATTR_CUDA_API_VERSION
	.align		4
        /*0000*/ 	.byte	0x04, 0x37
        /*0002*/ 	.short	(.L_9 - .L_8)
.L_8:
        /*0004*/ 	.word	0x0000007c


	//----- nvinfo : EIATTR_KPARAM_INFO
	.align		4
.L_9:
        /*0008*/ 	.byte	0x04, 0x17
        /*000a*/ 	.short	(.L_11 - .L_10)
.L_10:
        /*000c*/ 	.word	0x00000000
        /*0010*/ 	.short	0x0003
        /*0012*/ 	.short	0x0014
        /*0014*/ 	.byte	0x00, 0xf0, 0x11, 0x00


	//----- nvinfo : EIATTR_KPARAM_INFO
	.align		4
.L_11:
        /*0018*/ 	.byte	0x04, 0x17
        /*001a*/ 	.short	(.L_13 - .L_12)
.L_12:
        /*001c*/ 	.word	0x00000000
        /*0020*/ 	.short	0x0002
        /*0022*/ 	.short	0x0010
        /*0024*/ 	.byte	0x00, 0xf0, 0x11, 0x00


	//----- nvinfo : EIATTR_KPARAM_INFO
	.align		4
.L_13:
        /*0028*/ 	.byte	0x04, 0x17
        /*002a*/ 	.short	(.L_15 - .L_14)
.L_14:
        /*002c*/ 	.word	0x00000000
        /*0030*/ 	.short	0x0001
        /*0032*/ 	.short	0x0008
        /*0034*/ 	.byte	0x00, 0xf4, 0x21, 0x00


	//----- nvinfo : EIATTR_KPARAM_INFO
	.align		4
.L_15:
        /*0038*/ 	.byte	0x04, 0x17
        /*003a*/ 	.short	(.L_17 - .L_16)
.L_16:
        /*003c*/ 	.word	0x00000000
        /*0040*/ 	.short	0x0000
        /*0042*/ 	.short	0x0000
        /*0044*/ 	.byte	0x00, 0xf4, 0x21, 0x00


	//----- nvinfo : EIATTR_SPARSE_MMA_MASK
	.align		4
.L_17:
        /*0048*/ 	.byte	0x03, 0x50
        /*004a*/ 	.short	0x0000


	//----- nvinfo : EIATTR_MAXREG_COUNT
	.align		4
        /*004c*/ 	.byte	0x03, 0x1b
        /*004e*/ 	.short	0x00ff


	//----- nvinfo : EIATTR_EXIT_INSTR_OFFSETS
	.align		4
        /*0050*/ 	.byte	0x04, 0x1c
        /*0052*/ 	.short	(.L_19 - .L_18)


	//   ....[0]....
.L_18:
        /*0054*/ 	.word	0x000006a0


	//----- nvinfo : EIATTR_REQNTID
	.align		4
.L_19:
        /*0058*/ 	.byte	0x04, 0x10
        /*005a*/ 	.short	(.L_21 - .L_20)
.L_20:
        /*005c*/ 	.word	0x00000080
        /*0060*/ 	.word	0x00000001
        /*0064*/ 	.word	0x00000001


	//----- nvinfo : EIATTR_CBANK_PARAM_SIZE
	.align		4
.L_21:
        /*0068*/ 	.byte	0x03, 0x19
        /*006a*/ 	.short	0x0018


	//----- nvinfo : EIATTR_PARAM_CBANK
	.align		4
        /*006c*/ 	.byte	0x04, 0x0a
        /*006e*/ 	.short	(.L_23 - .L_22)
	.align		4
.L_22:
        /*0070*/ 	.word	index@(.nv.constant0.triton_poi_fused_threshold_backward_4)
        /*0074*/ 	.short	0x0210
        /*0076*/ 	.short	0x0018


	//----- nvinfo : EIATTR_SW_WAR
	.align		4
.L_23:
        /*0078*/ 	.byte	0x04, 0x36
        /*007a*/ 	.short	(.L_25 - .L_24)
.L_24:
        /*007c*/ 	.word	0x00000008
.L_25:


//--------------------- .nv.callgraph             --------------------------
	.section	.nv.callgraph,"",@"SHT_CUDA_CALLGRAPH"
	.align	4
	.sectionentsize	8
	.align		4
        /*0000*/ 	.word	0x00000000
	.align		4
        /*0004*/ 	.word	0xffffffff
	.align		4
        /*0008*/ 	.word	0x00000000
	.align		4
        /*000c*/ 	.word	0xfffffffe
	.align		4
        /*0010*/ 	.word	0x00000000
	.align		4
        /*0014*/ 	.word	0xfffffffd
	.align		4
        /*0018*/ 	.word	0x00000000
	.align		4
        /*001c*/ 	.word	0xfffffffc


//--------------------- .text.triton_poi_fused_threshold_backward_4 --------------------------
	.section	.text.triton_poi_fused_threshold_backward_4,"ax",@progbits
	.sectionflags	@"SHF_BARRIERS=1"
	.align	128
        .global         triton_poi_fused_threshold_backward_4
        .type           triton_poi_fused_threshold_backward_4,@function
        .size           triton_poi_fused_threshold_backward_4,(.L_x_1 - triton_poi_fused_threshold_backward_4)
        .other          triton_poi_fused_threshold_backward_4,@"STO_CUDA_ENTRY STV_DEFAULT"
triton_poi_fused_threshold_backward_4:
.text.triton_poi_fused_threshold_backward_4:
[----:B------:R-:W-:Y:S01]  /*0000*/  LDC R1, c[0x0][0x28] ;  /* 0x00000a00ff017b82 */ /* 0x000fe20000000800 */
[----:B------:R-:W1:Y:S07]  /*0010*/  S2R R2, SR_TID.X ;  /* 0x0000000000027919 */ /* 0x000e6e0000002100 */
[----:B------:R-:W2:Y:S01]  /*0020*/  LDC.64 R4, c[0x0][0x210] ;  /* 0x00008400ff047b82 */ /* 0x000ea20000000a00 */
[----:B------:R-:W-:Y:S01]  /*0030*/  ULDC.64 UR6, c[0x0][0x208] ;  /* 0x0000820000067ab9 */ /* 0x000fe20000000a00 */
[----:B------:R-:W3:Y:S01]  /*0040*/  S2R R0, SR_CTAID.X ;  /* 0x0000000000007919 */ /* 0x000ee20000002500 */
[----:B------:R-:W4:Y:S01]  /*0050*/  S2R R12, SR_CTAID.Y ;  /* 0x00000000000c7919 */ /* 0x000f220000002600 */
[----:B-1----:R-:W-:Y:S01]  /*0060*/  SHF.R.U32.HI R16, RZ, 0x3, R2 ;  /* 0x00000003ff107819 */ /* 0x002fe20000011602 */
[----:B------:R-:W-:-:S02]  /*0070*/  IMAD.SHL.U32 R7, R2, 0x4, RZ ;  /* 0x0000000402077824 */ /* 0x000fc400078e00ff */
[----:B---3--:R-:W-:Y:S01]  /*0080*/  IMAD.SHL.U32 R0, R0, 0x20, RZ ;  /* 0x0000002000007824 */ /* 0x008fe200078e00ff */
[----:B------:R-:W-:Y:S01]  /*0090*/  SGXT.U32 R16, R16, 0x4 ;  /* 0x000000041010781a */ /* 0x000fe20000000000 */
[----:B----4-:R-:W-:-:S03]  /*00a0*/  IMAD.SHL.U32 R3, R12, 0x20, RZ ;  /* 0x000000200c037824 */ /* 0x010fc600078e00ff */
[----:B------:R-:W-:Y:S02]  /*00b0*/  LOP3.LUT R7, R0, 0x1c, R7, 0xf8, !PT ;  /* 0x0000001c00077812 */ /* 0x000fe400078ef807 */
[----:B------:R-:W-:-:S05]  /*00c0*/  LOP3.LUT R6, R3, R16, RZ, 0xfc, !PT ;  /* 0x0000001003067212 */ /* 0x000fca00078efcff */
[----:B------:R-:W-:-:S04]  /*00d0*/  IMAD R7, R6, 0x1000, R7 ;  /* 0x0000100006077824 */ /* 0x000fc800078e0207 */
[----:B--2---:R-:W-:-:S04]  /*00e0*/  IMAD.WIDE R8, R7, 0x4, R4 ;  /* 0x0000000407087825 */ /* 0x004fc800078e0204 */
[----:B------:R-:W-:Y:S02]  /*00f0*/  VIADD R7, R7, 0x10000 ;  /* 0x0001000007077836 */ /* 0x000fe40000000000 */
[----:B------:R-:W2:Y:S02]  /*0100*/  LDG.E.EL.128 R8, desc[UR6][R8.64] ;  /* 0x0000000608087981 */ /* 0x000ea4000c2e1d00 */
[----:B------:R-:W-:-:S06]  /*0110*/  IMAD.WIDE R4, R7, 0x4, R4 ;  /* 0x0000000407047825 */ /* 0x000fcc00078e0204 */
[----:B------:R-:W3:Y:S01]  /*0120*/  LDG.E.EL.128 R4, desc[UR6][R4.64] ;  /* 0x0000000604047981 */ /* 0x000ee2000c2e1d00 */
[----:B------:R-:W1:Y:S01]  /*0130*/  S2UR UR5, SR_CgaCtaId ;  /* 0x00000000000579c3 */ /* 0x000e620000008800 */
[C---:B------:R-:W-:Y:S01]  /*0140*/  IMAD.SHL.U32 R15, R2.reuse, 0x2, RZ ;  /* 0x00000002020f7824 */ /* 0x040fe200078e00ff */
[----:B------:R-:W-:Y:S01]  /*0150*/  UMOV UR4, 0x400 ;  /* 0x0000040000047882 */ /* 0x000fe20000000000 */
[C---:B------:R-:W-:Y:S02]  /*0160*/  IMAD.SHL.U32 R13, R2.reuse, 0x80, RZ ;  /* 0x00000080020d7824 */ /* 0x040fe400078e00ff */
[----:B------:R-:W-:Y:S01]  /*0170*/  IMAD.SHL.U32 R14, R2, 0x8, RZ ;  /* 0x00000008020e7824 */ /* 0x000fe200078e00ff */
[----:B------:R-:W-:Y:S02]  /*0180*/  LOP3.LUT R18, R15, 0xf8, RZ, 0xc0, !PT ;  /* 0x000000f80f127812 */ /* 0x000fe400078ec0ff */
[----:B------:R-:W-:Y:S02]  /*0190*/  LOP3.LUT R15, R13, 0x380, RZ, 0xc0, !PT ;  /* 0x000003800d0f7812 */ /* 0x000fe400078ec0ff */
[----:B------:R-:W-:-:S02]  /*01a0*/  LOP3.LUT R17, R14, 0x3f8, RZ, 0xc0, !PT ;  /* 0x000003f80e117812 */ /* 0x000fc400078ec0ff */
[C---:B------:R-:W-:Y:S02]  /*01b0*/  LOP3.LUT R16, R15.reuse, R16, RZ, 0xfc, !PT ;  /* 0x000000100f107212 */ /* 0x040fe400078efcff */
[----:B------:R-:W-:Y:S02]  /*01c0*/  LOP3.LUT R19, R15, 0x60, RZ, 0xfc, !PT ;  /* 0x000000600f137812 */ /* 0x000fe400078efcff */
[----:B------:R-:W-:Y:S02]  /*01d0*/  LOP3.LUT R3, R3, 0x18, R14, 0xf8, !PT ;  /* 0x0000001803037812 */ /* 0x000fe400078ef80e */
[----:B------:R-:W-:Y:S01]  /*01e0*/  LEA.HI R19, R19, R16, RZ, 0x1e ;  /* 0x0000001013137211 */ /* 0x000fe200078ff0ff */
[----:B-1----:R-:W-:-:S06]  /*01f0*/  UPRMT UR4, UR5, 0x654, UR4 ;  /* 0x0000065405047896 */ /* 0x002fcc0008000004 */
[----:B------:R-:W-:Y:S02]  /*0200*/  IADD3 R13, R18, UR4, R17 ;  /* 0x00000004120d7c10 */ /* 0x000fe4000fffe011 */
[----:B------:R-:W-:-:S04]  /*0210*/  LOP3.LUT R17, R15, 0x40, RZ, 0xfc, !PT ;  /* 0x000000400f117812 */ /* 0x000fc800078efcff */
[----:B------:R-:W-:Y:S02]  /*0220*/  LEA.HI R17, R17, R16, RZ, 0x1e ;  /* 0x0000001011117211 */ /* 0x000fe400078ff0ff */
[----:B--2---:R-:W-:Y:S02]  /*0230*/  FSETP.GTU.AND P2, PT, R8, RZ, PT ;  /* 0x000000ff0800720b */ /* 0x004fe40003f4c000 */
[----:B------:R-:W-:Y:S02]  /*0240*/  FSETP.GTU.AND P1, PT, R9, RZ, PT ;  /* 0x000000ff0900720b */ /* 0x000fe40003f2c000 */
[----:B------:R-:W-:Y:S02]  /*0250*/  LOP3.LUT R9, R15, 0x20, RZ, 0xfc, !PT ;  /* 0x000000200f097812 */ /* 0x000fe400078efcff */
[----:B------:R-:W-:Y:S02]  /*0260*/  FSETP.GTU.AND P0, PT, R10, RZ, PT ;  /* 0x000000ff0a00720b */ /* 0x000fe40003f0c000 */
[----:B------:R-:W-:-:S02]  /*0270*/  FSETP.GTU.AND P4, PT, R11, RZ, PT ;  /* 0x000000ff0b00720b */ /* 0x000fc40003f8c000 */
[-C--:B------:R-:W-:Y:S02]  /*0280*/  LEA.HI R15, R15, R16.reuse, RZ, 0x1e ;  /* 0x000000100f0f7211 */ /* 0x080fe400078ff0ff */
[----:B------:R-:W-:Y:S02]  /*0290*/  SEL R8, RZ, 0x1, P2 ;  /* 0x00000001ff087807 */ /* 0x000fe40001000000 */
[----:B---3--:R-:W-:Y:S02]  /*02a0*/  FSETP.GTU.AND P3, PT, R4, RZ, PT ;  /* 0x000000ff0400720b */ /* 0x008fe40003f6c000 */
[----:B------:R-:W-:Y:S01]  /*02b0*/  LEA.HI R9, R9, R16, RZ, 0x1e ;  /* 0x0000001009097211 */ /* 0x000fe200078ff0ff */
[----:B------:R1:W-:Y:S01]  /*02c0*/  STS.U8 [R15+UR4], R8 ;  /* 0x000000080f007988 */ /* 0x0003e20008000004 */
[----:B------:R-:W-:Y:S02]  /*02d0*/  SEL R10, RZ, 0x1, P1 ;  /* 0x00000001ff0a7807 */ /* 0x000fe40000800000 */
[----:B------:R-:W-:-:S02]  /*02e0*/  FSETP.GTU.AND P2, PT, R5, RZ, PT ;  /* 0x000000ff0500720b */ /* 0x000fc40003f4c000 */
[----:B------:R-:W-:Y:S01]  /*02f0*/  SEL R18, RZ, 0x1, P0 ;  /* 0x00000001ff127807 */ /* 0x000fe20000000000 */
[----:B------:R-:W-:Y:S01]  /*0300*/  STS.U8 [R9+UR4+0x20], R10 ;  /* 0x0000200a09007988 */ /* 0x000fe20008000004 */
[----:B------:R-:W-:Y:S02]  /*0310*/  FSETP.GTU.AND P1, PT, R6, RZ, PT ;  /* 0x000000ff0600720b */ /* 0x000fe40003f2c000 */
[----:B------:R-:W-:Y:S01]  /*0320*/  FSETP.GTU.AND P0, PT, R7, RZ, PT ;  /* 0x000000ff0700720b */ /* 0x000fe20003f0c000 */
[----:B------:R-:W-:Y:S01]  /*0330*/  STS.U8 [R17+UR4+0x40], R18 ;  /* 0x0000401211007988 */ /* 0x000fe20008000004 */
[----:B------:R-:W-:Y:S02]  /*0340*/  SEL R16, RZ, 0x1, P4 ;  /* 0x00000001ff107807 */ /* 0x000fe40002000000 */
[----:B------:R-:W-:Y:S02]  /*0350*/  SEL R20, RZ, 0x1, P3 ;  /* 0x00000001ff147807 */ /* 0x000fe40001800000 */
[----:B------:R-:W-:Y:S01]  /*0360*/  SEL R22, RZ, 0x1, P2 ;  /* 0x00000001ff167807 */ /* 0x000fe20001000000 */
[----:B------:R-:W-:Y:S01]  /*0370*/  STS.U8 [R19+UR4+0x60], R16 ;  /* 0x0000601013007988 */ /* 0x000fe20008000004 */
[----:B------:R-:W-:-:S02]  /*0380*/  SEL R24, RZ, 0x1, P1 ;  /* 0x00000001ff187807 */ /* 0x000fc40000800000 */
[----:B-1----:R-:W-:Y:S01]  /*0390*/  SEL R8, RZ, 0x1, P0 ;  /* 0x00000001ff087807 */ /* 0x002fe20000000000 */
[----:B------:R-:W-:Y:S01]  /*03a0*/  STS.U8 [R15+UR4+0x10], R20 ;  /* 0x000010140f007988 */ /* 0x000fe20008000004 */
[----:B------:R-:W-:Y:S02]  /*03b0*/  SHF.R.S32.HI R6, RZ, 0x1a, R12 ;  /* 0x0000001aff067819 */ /* 0x000fe4000001140c */
[----:B------:R-:W-:Y:S01]  /*03c0*/  SHF.R.U32.HI R7, RZ, 0x2, R2 ;  /* 0x00000002ff077819 */ /* 0x000fe20000011602 */
[----:B------:R-:W-:Y:S01]  /*03d0*/  STS.U8 [R9+UR4+0x30], R22 ;  /* 0x0000301609007988 */ /* 0x000fe20008000004 */
[----:B------:R-:W-:Y:S02]  /*03e0*/  SGXT R6, R6, 0x1 ;  /* 0x000000010606781a */ /* 0x000fe40000000200 */
[----:B------:R-:W-:Y:S01]  /*03f0*/  SGXT.U32 R7, R7, 0x5 ;  /* 0x000000050707781a */ /* 0x000fe20000000000 */
[----:B------:R-:W-:Y:S01]  /*0400*/  STS.U8 [R17+UR4+0x50], R24 ;  /* 0x0000501811007988 */ /* 0x000fe20008000004 */
[----:B------:R-:W-:-:S02]  /*0410*/  LEA.HI R6, R6, R3, RZ, 0x8 ;  /* 0x0000000306067211 */ /* 0x000fc400078f40ff */
[----:B------:R-:W-:Y:S01]  /*0420*/  LOP3.LUT R7, R0, R7, RZ, 0xfc, !PT ;  /* 0x0000000700077212 */ /* 0x000fe200078efcff */
[----:B------:R-:W-:Y:S01]  /*0430*/  STS.U8 [R19+UR4+0x70], R8 ;  /* 0x0000700813007988 */ /* 0x000fe20008000004 */
[C---:B------:R-:W-:Y:S01]  /*0440*/  LOP3.LUT R2, R6.reuse, 0xffffff00, RZ, 0xc0, !PT ;  /* 0xffffff0006027812 */ /* 0x040fe200078ec0ff */
[----:B------:R-:W-:Y:S01]  /*0450*/  IMAD.SHL.U32 R6, R6, 0x1000, RZ ;  /* 0x0000100006067824 */ /* 0x000fe200078e00ff */
[----:B------:R-:W-:Y:S01]  /*0460*/  ULDC.64 UR4, c[0x0][0x218] ;  /* 0x0000860000047ab9 */ /* 0x000fe20000000a00 */
[----:B------:R-:W-:Y:S02]  /*0470*/  BAR.SYNC.DEFER_BLOCKING 0x0 ;  /* 0x0000000000007b1d */ /* 0x000fe40000010000 */
[----:B------:R-:W-:Y:S01]  /*0480*/  IMAD.IADD R2, R3, 0x1, -R2 ;  /* 0x0000000103027824 */ /* 0x000fe200078e0a02 */
[----:B------:R-:W-:-:S03]  /*0490*/  LOP3.LUT R3, R6, 0xfff00000, RZ, 0xc0, !PT ;  /* 0xfff0000006037812 */ /* 0x000fc600078ec0ff */
[----:B------:R-:W-:-:S04]  /*04a0*/  IMAD R2, R7, 0x100, R2 ;  /* 0x0000010007027824 */ /* 0x000fc800078e0202 */
[----:B------:R-:W-:-:S05]  /*04b0*/  IMAD.IADD R3, R2, 0x1, R3 ;  /* 0x0000000102037824 */ /* 0x000fca00078e0203 */
[----:B------:R-:W-:-:S04]  /*04c0*/  IADD3 R2, P0, R3, UR4, RZ ;  /* 0x0000000403027c10 */ /* 0x000fc8000ff1e0ff */
[----:B------:R-:W-:Y:S01]  /*04d0*/  LEA.HI.X.SX32 R3, R3, UR5, 0x1, P0 ;  /* 0x0000000503037c11 */ /* 0x000fe200080f0eff */
[----:B------:R-:W1:Y:S02]  /*04e0*/  LDS.64 R4, [R13] ;  /* 0x000000000d047984 */ /* 0x000e640000000a00 */
[C---:B-1----:R-:W-:Y:S02]  /*04f0*/  PRMT R0, R4.reuse, 0x7772, RZ ;  /* 0x0000777204007816 */ /* 0x042fe400000000ff */
[C---:B------:R-:W-:Y:S02]  /*0500*/  PRMT R9, R4.reuse, 0x7771, RZ ;  /* 0x0000777104097816 */ /* 0x040fe400000000ff */
[----:B------:R-:W-:Y:S02]  /*0510*/  PRMT R6, R5, 0x7772, RZ ;  /* 0x0000777205067816 */ /* 0x000fe400000000ff */
[----:B------:R-:W-:Y:S02]  /*0520*/  PRMT R9, R9, 0x5410, R0 ;  /* 0x0000541009097816 */ /* 0x000fe40000000000 */
[----:B------:R-:W-:-:S02]  /*0530*/  PRMT R0, R4, 0x7770, RZ ;  /* 0x0000777004007816 */ /* 0x000fc400000000ff */
[----:B------:R-:W-:Y:S02]  /*0540*/  LOP3.LUT R9, R9, 0x10001, RZ, 0xc0, !PT ;  /* 0x0001000109097812 */ /* 0x000fe400078ec0ff */
[----:B------:R-:W-:Y:S02]  /*0550*/  PRMT R7, R5, 0x7771, RZ ;  /* 0x0000777105077816 */ /* 0x000fe400000000ff */
[----:B------:R-:W-:Y:S02]  /*0560*/  LOP3.LUT R11, R0, 0x1, RZ, 0xc0, !PT ;  /* 0x00000001000b7812 */ /* 0x000fe400078ec0ff */
[----:B------:R-:W-:Y:S02]  /*0570*/  LOP3.LUT R0, R9, 0xffff, RZ, 0xc0, !PT ;  /* 0x0000ffff09007812 */ /* 0x000fe400078ec0ff */
[----:B------:R-:W-:Y:S02]  /*0580*/  PRMT R6, R7, 0x5410, R6 ;  /* 0x0000541007067816 */ /* 0x000fe40000000006 */
[----:B------:R-:W-:-:S02]  /*0590*/  PRMT R11, R11, 0x3340, R0 ;  /* 0x000033400b0b7816 */ /* 0x000fc40000000000 */
[----:B------:R-:W-:Y:S02]  /*05a0*/  SHF.R.U32.HI R4, RZ, 0x18, R4 ;  /* 0x00000018ff047819 */ /* 0x000fe40000011604 */
[----:B------:R-:W-:Y:S02]  /*05b0*/  PRMT R0, R5, 0x7770, RZ ;  /* 0x0000777005007816 */ /* 0x000fe400000000ff */
[----:B------:R-:W-:Y:S02]  /*05c0*/  LOP3.LUT R6, R6, 0x10001, RZ, 0xc0, !PT ;  /* 0x0001000106067812 */ /* 0x000fe400078ec0ff */
[----:B------:R-:W-:Y:S02]  /*05d0*/  SHF.R.U32.HI R7, RZ, 0x18, R5 ;  /* 0x00000018ff077819 */ /* 0x000fe40000011605 */
[----:B------:R-:W-:Y:S02]  /*05e0*/  SGXT.U32 R5, R4, 0x1 ;  /* 0x000000010405781a */ /* 0x000fe40000000000 */
[----:B------:R-:W-:-:S02]  /*05f0*/  LOP3.LUT R13, R0, 0x1, RZ, 0xc0, !PT ;  /* 0x00000001000d7812 */ /* 0x000fc400078ec0ff */
[----:B------:R-:W-:Y:S02]  /*0600*/  PRMT R0, R9, 0x7732, RZ ;  /* 0x0000773209007816 */ /* 0x000fe400000000ff */
[C---:B------:R-:W-:Y:S02]  /*0610*/  PRMT R4, R6.reuse, 0x7732, RZ ;  /* 0x0000773206047816 */ /* 0x040fe400000000ff */
[----:B------:R-:W-:Y:S02]  /*0620*/  LOP3.LUT R6, R6, 0xffff, RZ, 0xc0, !PT ;  /* 0x0000ffff06067812 */ /* 0x000fe400078ec0ff */
[----:B------:R-:W-:Y:S02]  /*0630*/  SGXT.U32 R7, R7, 0x1 ;  /* 0x000000010707781a */ /* 0x000fe40000000000 */
[----:B------:R-:W-:Y:S02]  /*0640*/  PRMT R0, R0, 0x3340, R5 ;  /* 0x0000334000007816 */ /* 0x000fe40000000005 */
[----:B------:R-:W-:-:S02]  /*0650*/  PRMT R6, R13, 0x3340, R6 ;  /* 0x000033400d067816 */ /* 0x000fc40000000006 */
[----:B------:R-:W-:Y:S02]  /*0660*/  PRMT R5, R4, 0x3340, R7 ;  /* 0x0000334004057816 */ /* 0x000fe40000000007 */
[----:B------:R-:W-:Y:S02]  /*0670*/  PRMT R4, R11, 0x5410, R0 ;  /* 0x000054100b047816 */ /* 0x000fe40000000000 */
[----:B------:R-:W-:-:S05]  /*0680*/  PRMT R5, R6, 0x5410, R5 ;  /* 0x0000541006057816 */ /* 0x000fca0000000005 */
[----:B------:R-:W-:Y:S01]  /*0690*/  STG.E.64 desc[UR6][R2.64], R4 ;  /* 0x0000000402007986 */ /* 0x000fe2000c101b06 */
[----:B------:R-:W-:Y:S05]  /*06a0*/  EXIT ;  /* 0x000000000000794d */ /* 0x000fea0003800000 */
.L_x_0:
[----:B------:R-:W-:-:S00]  /*06b0*/  BRA `(.L_x_0) ;  /* 0xfffffffc00fc7947 */ /* 0x000fc0000383ffff */
[----:B------:R-:W-:-:S00]  /*06c0*/  NOP ;  /* 0x0000000000007918 */ /* 0x000fc00000000000 */
        /* <DEDUP_REMOVED lines=11> */
.L_x_1:


//--------------------- .nv.shared.triton_poi_fused_threshold_backward_4 --------------------------
	.section	.nv.shared.triton_poi_fused_threshold_backward_4,"aw",@nobits
	.sectionflags	@""
	.align	16
	.zero		1024


//--------------------- .nv.constant0.triton_poi_fused_threshold_backward_4 --------------------------
	.section	.nv.constant0.triton_poi_fused_threshold_backward_4,"a",@progbits
	.sectionflags	@""
	.align	4
.nv.constant0.triton_poi_fused_threshold_backward_4:
	.zero		552
